//
// Generated by NVIDIA NVVM Compiler
//
// Compiler Build ID: CL-36424714
// Cuda compilation tools, release 13.0, V13.0.88
// Based on NVVM 20.0.0
//

.version 9.0
.target sm_100
.address_size 64

	// .globl	_Z17kernel_add_arraysPKiS0_Pi

.visible .entry _Z17kernel_add_arraysPKiS0_Pi(
	.param .u64 .ptr .align 1 _Z17kernel_add_arraysPKiS0_Pi_param_0,
	.param .u64 .ptr .align 1 _Z17kernel_add_arraysPKiS0_Pi_param_1,
	.param .u64 .ptr .align 1 _Z17kernel_add_arraysPKiS0_Pi_param_2
)
{
	.reg .b32 	%r<5>;
	.reg .b64 	%rd<11>;

	ld.param.u64 	%rd1, [_Z17kernel_add_arraysPKiS0_Pi_param_0];
	ld.param.u64 	%rd2, [_Z17kernel_add_arraysPKiS0_Pi_param_1];
	ld.param.u64 	%rd3, [_Z17kernel_add_arraysPKiS0_Pi_param_2];
	cvta.to.global.u64 	%rd4, %rd3;
	cvta.to.global.u64 	%rd5, %rd2;
	cvta.to.global.u64 	%rd6, %rd1;
	mov.u32 	%r1, %tid.x;
	mul.wide.u32 	%rd7, %r1, 4;
	add.s64 	%rd8, %rd6, %rd7;
	ld.global.u32 	%r2, [%rd8];
	add.s64 	%rd9, %rd5, %rd7;
	ld.global.u32 	%r3, [%rd9];
	add.s32 	%r4, %r3, %r2;
	add.s64 	%rd10, %rd4, %rd7;
	st.global.u32 	[%rd10], %r4;
	ret;

}


// ===== COMPILED SASS (sm_100) =====

	.target	sm_100

	.elftype	@"ET_EXEC"


//--------------------- .note.nv.tkinfo           --------------------------
	.section	.note.nv.tkinfo,"",@"SHT_NOTE"
	.sectionflags	@"SHF_NOTE_NV_TKINFO"
	.tkinfo
        /*0018*/ 	.word	0x00000002
        /*0030*/ 	.string	""
        /*0030*/ 	.string	"ptxas"
        /*0030*/ 	.string	"Cuda compilation tools, release 13.0, V13.0.88"
        /*0030*/ 	.string	"Build cuda_13.0.r13.0/compiler.36424714_0"
        /*0030*/ 	.string	"-arch sm_100 -m 64 "



//--------------------- .note.nv.cuinfo           --------------------------
	.section	.note.nv.cuinfo,"",@"SHT_NOTE"
	.sectionflags	@"SHF_NOTE_NV_CUINFO"
        /*0018*/ 	.short	0x0002
        /*001a*/ 	.short	0x0064
        /*001c*/ 	.short	0x0082
	.zero		2


//--------------------- .nv.info                  --------------------------
	.section	.nv.info,"",@"SHT_CUDA_INFO"
	.align	4


	//----- nvinfo : EIATTR_REGCOUNT
	.align		4
        /*0000*/ 	.byte	0x04, 0x2f
        /*0002*/ 	.short	(.L_1 - .L_0)
	.align		4
.L_0:
        /*0004*/ 	.word	index@(_Z17kernel_add_arraysPKiS0_Pi)
        /*0008*/ 	.word	0x0000000c


	//----- nvinfo : EIATTR_FRAME_SIZE
	.align		4
.L_1:
        /*000c*/ 	.byte	0x04, 0x11
        /*000e*/ 	.short	(.L_3 - .L_2)
	.align		4
.L_2:
        /*0010*/ 	.word	index@(_Z17kernel_add_arraysPKiS0_Pi)
        /*0014*/ 	.word	0x00000000


	//----- nvinfo : EIATTR_MIN_STACK_SIZE
	.align		4
.L_3:
        /*0018*/ 	.byte	0x04, 0x12
        /*001a*/ 	.short	(.L_5 - .L_4)
	.align		4
.L_4:
        /*001c*/ 	.word	index@(_Z17kernel_add_arraysPKiS0_Pi)
        /*0020*/ 	.word	0x00000000
.L_5:


//--------------------- .nv.compat                --------------------------
	.section	.nv.compat,"",@"SHT_CUDA_COMPAT_INFO"
	.align	4
        /*0000*/ 	.byte	0x02, 0x09, 0x00, 0x00, 0x02, 0x02, 0x01, 0x00, 0x02, 0x05, 0x05, 0x00, 0x03, 0x07, 0x01, 0x01
        /*0010*/ 	.byte	0x02, 0x03, 0x00, 0x00, 0x02, 0x06, 0x01, 0x00, 0x04, 0x0b, 0x08, 0x00, 0x09, 0x00, 0x00, 0x00
        /*0020*/ 	.byte	0x00, 0x00, 0x00, 0x00


//--------------------- .nv.info._Z17kernel_add_arraysPKiS0_Pi --------------------------
	.section	.nv.info._Z17kernel_add_arraysPKiS0_Pi,"",@"SHT_CUDA_INFO"
	.sectionflags	@""
	.align	4


	//----- nvinfo : EIATTR_CUDA_API_VERSION
	.align		4
        /*0000*/ 	.byte	0x04, 0x37
        /*0002*/ 	.short	(.L_7 - .L_6)
.L_6:
        /*0004*/ 	.word	0x00000082


	//----- nvinfo : EIATTR_KPARAM_INFO
	.align		4
.L_7:
        /*0008*/ 	.byte	0x04, 0x17
        /*000a*/ 	.short	(.L_9 - .L_8)
.L_8:
        /*000c*/ 	.word	0x00000000
        /*0010*/ 	.short	0x0002
        /*0012*/ 	.short	0x0010
        /*0014*/ 	.byte	0x00, 0xf5, 0x21, 0x00


	//----- nvinfo : EIATTR_KPARAM_INFO
	.align		4
.L_9:
        /*0018*/ 	.byte	0x04, 0x17
        /*001a*/ 	.short	(.L_11 - .L_10)
.L_10:
        /*001c*/ 	.word	0x00000000
        /*0020*/ 	.short	0x0001
        /*0022*/ 	.short	0x0008
        /*0024*/ 	.byte	0x00, 0xf5, 0x21, 0x00


	//----- nvinfo : EIATTR_KPARAM_INFO
	.align		4
.L_11:
        /*0028*/ 	.byte	0x04, 0x17
        /*002a*/ 	.short	(.L_13 - .L_12)
.L_12:
        /*002c*/ 	.word	0x00000000
        /*0030*/ 	.short	0x0000
        /*0032*/ 	.short	0x0000
        /*0034*/ 	.byte	0x00, 0xf5, 0x21, 0x00


	//----- nvinfo : EIATTR_SPARSE_MMA_MASK
	.align		4
.L_13:
        /*0038*/ 	.byte	0x03, 0x50
        /*003a*/ 	.short	0x0000


	//----- nvinfo : EIATTR_MAXREG_COUNT
	.align		4
        /*003c*/ 	.byte	0x03, 0x1b
        /*003e*/ 	.short	0x00ff


	//----- nvinfo : EIATTR_MERCURY_ISA_VERSION
	.align		4
        /*0040*/ 	.byte	0x03, 0x5f
        /*0042*/ 	.short	0x0101


	//----- nvinfo : EIATTR_VRC_CTA_INIT_COUNT
	.align		4
        /*0044*/ 	.byte	0x02, 0x4a
	.zero		1
	.zero		1


	//----- nvinfo : EIATTR_EXIT_INSTR_OFFSETS
	.align		4
        /*0048*/ 	.byte	0x04, 0x1c
        /*004a*/ 	.short	(.L_15 - .L_14)


	//   ....[0]....
.L_14:
        /*004c*/ 	.word	0x000000d0


	//----- nvinfo : EIATTR_CBANK_PARAM_SIZE
	.align		4
.L_15:
        /*0050*/ 	.byte	0x03, 0x19
        /*0052*/ 	.short	0x0018


	//----- nvinfo : EIATTR_PARAM_CBANK
	.align		4
        /*0054*/ 	.byte	0x04, 0x0a
        /*0056*/ 	.short	(.L_17 - .L_16)
	.align		4
.L_16:
        /*0058*/ 	.word	index@(.nv.constant0._Z17kernel_add_arraysPKiS0_Pi)
        /*005c*/ 	.short	0x0380
        /*005e*/ 	.short	0x0018


	//----- nvinfo : EIATTR_SW_WAR
	.align		4
.L_17:
        /*0060*/ 	.byte	0x04, 0x36
        /*0062*/ 	.short	(.L_19 - .L_18)
.L_18:
        /*0064*/ 	.word	0x00000008
.L_19:


//--------------------- .nv.callgraph             --------------------------
	.section	.nv.callgraph,"",@"SHT_CUDA_CALLGRAPH"
	.align	4
	.sectionentsize	8
	.align		4
        /*0000*/ 	.word	0x00000000
	.align		4
        /*0004*/ 	.word	0xffffffff
	.align		4
        /*0008*/ 	.word	0x00000000
	.align		4
        /*000c*/ 	.word	0xfffffffe
	.align		4
        /*0010*/ 	.word	0x00000000
	.align		4
        /*0014*/ 	.word	0xfffffffd
	.align		4
        /*0018*/ 	.word	0x00000000
	.align		4
        /*001c*/ 	.word	0xfffffffc


//--------------------- .text._Z17kernel_add_arraysPKiS0_Pi --------------------------
	.section	.text._Z17kernel_add_arraysPKiS0_Pi,"ax",@progbits
	.align	128
        .global         _Z17kernel_add_arraysPKiS0_Pi
        .type           _Z17kernel_add_arraysPKiS0_Pi,@function
        .size           _Z17kernel_add_arraysPKiS0_Pi,(.L_x_1 - _Z17kernel_add_arraysPKiS0_Pi)
        .other          _Z17kernel_add_arraysPKiS0_Pi,@"STO_CUDA_ENTRY STV_DEFAULT"
_Z17kernel_add_arraysPKiS0_Pi:
.text._Z17kernel_add_arraysPKiS0_Pi:
[----:B------:R-:W-:Y:S01]  /*0000*/  LDC R1, c[0x0][0x37c] ;  /* 0x0000df00ff017b82 */ /* 0x000fe20000000800 */
[----:B------:R-:W0:Y:S07]  /*0010*/  S2R R9, SR_TID.X ;  /* 0x0000000000097919 */ /* 0x000e2e0000002100 */
[----:B------:R-:W0:Y:S01]  /*0020*/  LDC.64 R2, c[0x0][0x380] ;  /* 0x0000e000ff027b82 */ /* 0x000e220000000a00 */
[----:B------:R-:W1:Y:S07]  /*0030*/  LDCU.64 UR4, c[0x0][0x358] ;  /* 0x00006b00ff0477ac */ /* 0x000e6e0008000a00 */
[----:B------:R-:W2:Y:S08]  /*0040*/  LDC.64 R4, c[0x0][0x388] ;  /* 0x0000e200ff047b82 */ /* 0x000eb00000000a00 */
[----:B------:R-:W3:Y:S01]  /*0050*/  LDC.64 R6, c[0x0][0x390] ;  /* 0x0000e400ff067b82 */ /* 0x000ee20000000a00 */
[----:B0-----:R-:W-:-:S04]  /*0060*/  IMAD.WIDE.U32 R2, R9, 0x4, R2 ;  /* 0x0000000409027825 */ /* 0x001fc800078e0002 */
[C---:B--2---:R-:W-:Y:S02]  /*0070*/  IMAD.WIDE.U32 R4, R9.reuse, 0x4, R4 ;  /* 0x0000000409047825 */ /* 0x044fe400078e0004 */
[----:B-1----:R-:W2:Y:S04]  /*0080*/  LDG.E R2, desc[UR4][R2.64] ;  /* 0x0000000402027981 */ /* 0x002ea8000c1e1900 */
[----:B------:R-:W2:Y:S01]  /*0090*/  LDG.E R5, desc[UR4][R4.64] ;  /* 0x0000000404057981 */ /* 0x000ea2000c1e1900 */
[----:B---3--:R-:W-:Y:S01]  /*00a0*/  IMAD.WIDE.U32 R6, R9, 0x4, R6 ;  /* 0x0000000409067825 */ /* 0x008fe200078e0006 */
[----:B--2---:R-:W-:-:S05]  /*00b0*/  IADD3 R9, PT, PT, R2, R5, RZ ;  /* 0x0000000502097210 */ /* 0x004fca0007ffe0ff */
[----:B------:R-:W-:Y:S01]  /*00c0*/  STG.E desc[UR4][R6.64], R9 ;  /* 0x0000000906007986 */ /* 0x000fe2000c101904 */
[----:B------:R-:W-:Y:S05]  /*00d0*/  EXIT ;  /* 0x000000000000794d */ /* 0x000fea0003800000 */
.L_x_0:
[----:B------:R-:W-:-:S00]  /*00e0*/  BRA `(.L_x_0) ;  /* 0xfffffffc00fc7947 */ /* 0x000fc0000383ffff */
[----:B------:R-:W-:-:S00]  /*00f0*/  NOP ;  /* 0x0000000000007918 */ /* 0x000fc00000000000 */
        /* <DEDUP_REMOVED lines=8> */
.L_x_1:


//--------------------- .nv.shared.reserved.0     --------------------------
	.section	.nv.shared.reserved.0,"aw",@nobits
	.weak		__nv_reservedSMEM_offset_0_alias
	.size		__nv_reservedSMEM_offset_0_alias, 0, 64
	.other		__nv_reservedSMEM_offset_0_alias,@"STO_CUDA_RESERVED_SHARED STV_DEFAULT"
__nv_reservedSMEM_offset_0_alias:
	.zero		0
	.zero		64


//--------------------- .nv.constant0._Z17kernel_add_arraysPKiS0_Pi --------------------------
	.section	.nv.constant0._Z17kernel_add_arraysPKiS0_Pi,"a",@progbits
	.sectionflags	@""
	.align	4
.nv.constant0._Z17kernel_add_arraysPKiS0_Pi:
	.zero		920


//--------------------- SYMBOLS --------------------------

	.type		.nv.reservedSmem.offset0,@object
	.size		.nv.reservedSmem.offset0,0x4
